	.headerflags	@"EF_CUDA_TEXMODE_UNIFIED EF_CUDA_64BIT_ADDRESS EF_CUDA_ACCELERATORS EF_CUDA_SM90 EF_CUDA_VIRTUAL_SM(EF_CUDA_SM90)"
	.elftype	@"ET_EXEC"


//--------------------- .nv.info                  --------------------------
	.section	.nv.info,"",@"SHT_CUDA_INFO"
	.align	4


	//----- nvinfo : EIATTR_REGCOUNT
	.align		4
        /*0000*/ 	.byte	0x04, 0x2f
        /*0002*/ 	.short	(.L_1 - .L_0)
	.align		4
.L_0:
        /*0004*/ 	.word	index@(triton_poi_fused_cat_0)
        /*0008*/ 	.word	0x0000001b


	//----- nvinfo : EIATTR_MIN_STACK_SIZE
	.align		4
.L_1:
        /*000c*/ 	.byte	0x04, 0x12
        /*000e*/ 	.short	(.L_3 - .L_2)
	.align		4
.L_2:
        /*0010*/ 	.word	index@(triton_poi_fused_cat_0)
        /*0014*/ 	.word	0x00000000


	//----- nvinfo : EIATTR_FRAME_SIZE
	.align		4
.L_3:
        /*0018*/ 	.byte	0x04, 0x11
        /*001a*/ 	.short	(.L_5 - .L_4)
	.align		4
.L_4:
        /*001c*/ 	.word	index@(triton_poi_fused_cat_0)
        /*0020*/ 	.word	0x00000000


	//----- nvinfo : EIATTR_MIN_STACK_SIZE
	.align		4
.L_5:
        /*0024*/ 	.byte	0x04, 0x12
        /*0026*/ 	.short	(.L_7 - .L_6)
	.align		4
.L_6:
        /*0028*/ 	.word	index@(triton_poi_fused_cat_0)
        /*002c*/ 	.word	0x00000000
.L_7:


//--------------------- .nv.info.triton_poi_fused_cat_0 --------------------------
	.section	.nv.info.triton_poi_fused_cat_0,"",@"SHT_CUDA_INFO"
	.sectionflags	@""
	.align	4


	//----- nvinfo : EIATTR_CUDA_API_VERSION
	.align		4
        /*0000*/ 	.byte	0x04, 0x37
        /*0002*/ 	.short	(.L_9 - .L_8)
.L_8:
        /*0004*/ 	.word	0x0000007c


	//----- nvinfo : EIATTR_KPARAM_INFO
	.align		4
.L_9:
        /*0008*/ 	.byte	0x04, 0x17
        /*000a*/ 	.short	(.L_11 - .L_10)
.L_10:
        /*000c*/ 	.word	0x00000000
        /*0010*/ 	.short	0x0003
        /*0012*/ 	.short	0x0018
        /*0014*/ 	.byte	0x00, 0xf0, 0x11, 0x00


	//----- nvinfo : EIATTR_KPARAM_INFO
	.align		4
.L_11:
        /*0018*/ 	.byte	0x04, 0x17
        /*001a*/ 	.short	(.L_13 - .L_12)
.L_12:
        /*001c*/ 	.word	0x00000000
        /*0020*/ 	.short	0x0002
        /*0022*/ 	.short	0x0010
        /*0024*/ 	.byte	0x00, 0xf4, 0x21, 0x00


	//----- nvinfo : EIATTR_KPARAM_INFO
	.align		4
.L_13:
        /*0028*/ 	.byte	0x04, 0x17
        /*002a*/ 	.short	(.L_15 - .L_14)
.L_14:
        /*002c*/ 	.word	0x00000000
        /*0030*/ 	.short	0x0001
        /*0032*/ 	.short	0x0008
        /*0034*/ 	.byte	0x00, 0xf4, 0x21, 0x00


	//----- nvinfo : EIATTR_KPARAM_INFO
	.align		4
.L_15:
        /*0038*/ 	.byte	0x04, 0x17
        /*003a*/ 	.short	(.L_17 - .L_16)
.L_16:
        /*003c*/ 	.word	0x00000000
        /*0040*/ 	.short	0x0000
        /*0042*/ 	.short	0x0000
        /*0044*/ 	.byte	0x00, 0xf4, 0x21, 0x00


	//----- nvinfo : EIATTR_SPARSE_MMA_MASK
	.align		4
.L_17:
        /*0048*/ 	.byte	0x03, 0x50
        /*004a*/ 	.short	0x0000


	//----- nvinfo : EIATTR_MAXREG_COUNT
	.align		4
        /*004c*/ 	.byte	0x03, 0x1b
        /*004e*/ 	.short	0x00ff


	//----- nvinfo : EIATTR_EXIT_INSTR_OFFSETS
	.align		4
        /*0050*/ 	.byte	0x04, 0x1c
        /*0052*/ 	.short	(.L_19 - .L_18)


	//   ....[0]....
.L_18:
        /*0054*/ 	.word	0x00000620


	//----- nvinfo : EIATTR_REQNTID
	.align		4
.L_19:
        /*0058*/ 	.byte	0x04, 0x10
        /*005a*/ 	.short	(.L_21 - .L_20)
.L_20:
        /*005c*/ 	.word	0x00000080
        /*0060*/ 	.word	0x00000001
        /*0064*/ 	.word	0x00000001


	//----- nvinfo : EIATTR_CBANK_PARAM_SIZE
	.align		4
.L_21:
        /*0068*/ 	.byte	0x03, 0x19
        /*006a*/ 	.short	0x001c


	//----- nvinfo : EIATTR_PARAM_CBANK
	.align		4
        /*006c*/ 	.byte	0x04, 0x0a
        /*006e*/ 	.short	(.L_23 - .L_22)
	.align		4
.L_22:
        /*0070*/ 	.word	index@(.nv.constant0.triton_poi_fused_cat_0)
        /*0074*/ 	.short	0x0210
        /*0076*/ 	.short	0x001c


	//----- nvinfo : EIATTR_SW_WAR
	.align		4
.L_23:
        /*0078*/ 	.byte	0x04, 0x36
        /*007a*/ 	.short	(.L_25 - .L_24)
.L_24:
        /*007c*/ 	.word	0x00000008
.L_25:


//--------------------- .nv.callgraph             --------------------------
	.section	.nv.callgraph,"",@"SHT_CUDA_CALLGRAPH"
	.align	4
	.sectionentsize	8
	.align		4
        /*0000*/ 	.word	0x00000000
	.align		4
        /*0004*/ 	.word	0xffffffff
	.align		4
        /*0008*/ 	.word	0x00000000
	.align		4
        /*000c*/ 	.word	0xfffffffe
	.align		4
        /*0010*/ 	.word	0x00000000
	.align		4
        /*0014*/ 	.word	0xfffffffd
	.align		4
        /*0018*/ 	.word	0x00000000
	.align		4
        /*001c*/ 	.word	0xfffffffc


//--------------------- .text.triton_poi_fused_cat_0 --------------------------
	.section	.text.triton_poi_fused_cat_0,"ax",@progbits
	.align	128
        .global         triton_poi_fused_cat_0
        .type           triton_poi_fused_cat_0,@function
        .size           triton_poi_fused_cat_0,(.L_x_1 - triton_poi_fused_cat_0)
        .other          triton_poi_fused_cat_0,@"STO_CUDA_ENTRY STV_DEFAULT"
triton_poi_fused_cat_0:
.text.triton_poi_fused_cat_0:
[----:B------:R-:W-:Y:S01]  /*0000*/  LDC R1, c[0x0][0x28] ;  /* 0x00000a00ff017b82 */ /* 0x000fe20000000800 */
[----:B------:R-:W1:Y:S01]  /*0010*/  S2R R0, SR_TID.X ;  /* 0x0000000000007919 */ /* 0x000e620000002100 */
[----:B------:R-:W-:Y:S01]  /*0020*/  ULDC.64 UR4, c[0x0][0x208] ;  /* 0x0000820000047ab9 */ /* 0x000fe20000000a00 */
[----:B------:R-:W2:Y:S01]  /*0030*/  S2R R5, SR_CTAID.X ;  /* 0x0000000000057919 */ /* 0x000ea20000002500 */
[----:B-1----:R-:W-:Y:S01]  /*0040*/  IMAD.SHL.U32 R0, R0, 0x4, RZ ;  /* 0x0000000400007824 */ /* 0x002fe200078e00ff */
[----:B--2---:R-:W-:-:S04]  /*0050*/  SHF.R.S32.HI R3, RZ, 0x16, R5 ;  /* 0x00000016ff037819 */ /* 0x004fc80000011405 */
[----:B------:R-:W-:Y:S02]  /*0060*/  LOP3.LUT R0, R0, 0x1fc, RZ, 0xc0, !PT ;  /* 0x000001fc00007812 */ /* 0x000fe400078ec0ff */
[----:B------:R-:W-:-:S03]  /*0070*/  SGXT R3, R3, 0x1 ;  /* 0x000000010303781a */ /* 0x000fc60000000200 */
[----:B------:R-:W-:Y:S02]  /*0080*/  IMAD R0, R5, 0x200, R0 ;  /* 0x0000020005007824 */ /* 0x000fe400078e0200 */
[----:B------:R-:W1:Y:S02]  /*0090*/  LDC.64 R4, c[0x0][0x210] ;  /* 0x00008400ff047b82 */ /* 0x000e640000000a00 */
[----:B------:R-:W-:Y:S01]  /*00a0*/  IMAD.HI R2, R0, 0x2aaaaaab, RZ ;  /* 0x2aaaaaab00027827 */ /* 0x000fe200078e02ff */
[----:B------:R-:W-:-:S04]  /*00b0*/  LEA.HI R3, R3, R0, RZ, 0x8 ;  /* 0x0000000003037211 */ /* 0x000fc800078f40ff */
[----:B------:R-:W-:Y:S02]  /*00c0*/  SHF.R.S32.HI R6, RZ, 0x8, R3 ;  /* 0x00000008ff067819 */ /* 0x000fe40000011403 */
[----:B------:R-:W-:-:S03]  /*00d0*/  SHF.R.U32.HI R7, RZ, 0x1f, R2 ;  /* 0x0000001fff077819 */ /* 0x000fc60000011602 */
[----:B------:R-:W-:Y:S01]  /*00e0*/  IMAD.HI R8, R6, 0x2aaaaaab, RZ ;  /* 0x2aaaaaab06087827 */ /* 0x000fe200078e02ff */
[----:B------:R-:W-:-:S04]  /*00f0*/  LEA.HI.SX32 R7, R2, R7, 0x15 ;  /* 0x0000000702077211 */ /* 0x000fc800078faaff */
[----:B------:R-:W-:-:S04]  /*0100*/  SHF.R.U32.HI R9, RZ, 0x1f, R8 ;  /* 0x0000001fff097819 */ /* 0x000fc80000011608 */
[----:B------:R-:W-:Y:S02]  /*0110*/  LEA.HI R11, R8, R9, RZ, 0x1d ;  /* 0x00000009080b7211 */ /* 0x000fe400078fe8ff */
[----:B------:R-:W-:Y:S02]  /*0120*/  LOP3.LUT R9, R3, 0xffffff00, RZ, 0xc0, !PT ;  /* 0xffffff0003097812 */ /* 0x000fe400078ec0ff */
[----:B------:R-:W2:Y:S01]  /*0130*/  LDC.64 R2, c[0x0][0x218] ;  /* 0x00008600ff027b82 */ /* 0x000ea20000000a00 */
[----:B------:R-:W-:Y:S01]  /*0140*/  IMAD R23, R11, -0x30, R6 ;  /* 0xffffffd00b177824 */ /* 0x000fe200078e0206 */
[----:B------:R-:W-:Y:S01]  /*0150*/  CS2R R10, SRZ ;  /* 0x00000000000a7805 */ /* 0x000fe2000001ff00 */
[----:B------:R-:W-:Y:S02]  /*0160*/  IMAD.IADD R8, R0, 0x1, -R9 ;  /* 0x0000000100087824 */ /* 0x000fe400078e0a09 */
[----:B------:R-:W-:Y:S01]  /*0170*/  IMAD R6, R7, -0x3000, R0 ;  /* 0xffffd00007067824 */ /* 0x000fe200078e0200 */
[----:B------:R-:W-:Y:S01]  /*0180*/  ISETP.GE.AND P0, PT, R23, 0x18, PT ;  /* 0x000000181700780c */ /* 0x000fe20003f06270 */
[C---:B------:R-:W-:Y:S01]  /*0190*/  IMAD R12, R7.reuse, 0x1800, R8 ;  /* 0x00001800070c7824 */ /* 0x040fe200078e0208 */
[----:B------:R-:W-:Y:S01]  /*01a0*/  CS2R R8, SRZ ;  /* 0x0000000000087805 */ /* 0x000fe2000001ff00 */
[----:B------:R-:W-:-:S02]  /*01b0*/  IMAD R7, R7, 0x1800, R6 ;  /* 0x0000180007077824 */ /* 0x000fc400078e0206 */
[C---:B------:R-:W-:Y:S01]  /*01c0*/  VIADD R19, R23.reuse, 0xffffffe8 ;  /* 0xffffffe817137836 */ /* 0x040fe20000000000 */
[----:B------:R-:W-:Y:S01]  /*01d0*/  ISETP.GT.AND P2, PT, R23, 0x17, PT ;  /* 0x000000171700780c */ /* 0x000fe20003f44270 */
[----:B-1----:R-:W-:Y:S01]  /*01e0*/  IMAD.WIDE R6, R7, 0x4, R4 ;  /* 0x0000000407067825 */ /* 0x002fe200078e0204 */
[----:B------:R-:W-:-:S03]  /*01f0*/  CS2R R16, SRZ ;  /* 0x0000000000107805 */ /* 0x000fc6000001ff00 */
[----:B------:R-:W-:Y:S01]  /*0200*/  IMAD R15, R19, 0x100, R12 ;  /* 0x00000100130f7824 */ /* 0x000fe200078e020c */
[----:B------:R-:W-:Y:S01]  /*0210*/  CS2R R12, SRZ ;  /* 0x00000000000c7805 */ /* 0x000fe2000001ff00 */
[----:B------:R1:W3:Y:S01]  /*0220*/  @!P0 LDG.E.128 R8, desc[UR4][R6.64] ;  /* 0x0000000406088981 */ /* 0x0002e2000c1e1d00 */
[----:B------:R-:W-:Y:S01]  /*0230*/  CS2R R20, SRZ ;  /* 0x0000000000147805 */ /* 0x000fe2000001ff00 */
[----:B------:R-:W-:Y:S01]  /*0240*/  IMAD.WIDE R14, R15, 0x4, R4 ;  /* 0x000000040f0e7825 */ /* 0x000fe200078e0204 */
[----:B------:R-:W-:-:S03]  /*0250*/  CS2R R4, SRZ ;  /* 0x0000000000047805 */ /* 0x000fc6000001ff00 */
[----:B--2---:R-:W-:-:S04]  /*0260*/  IMAD.WIDE R22, R23, 0x4, R2 ;  /* 0x0000000417167825 */ /* 0x004fc800078e0202 */
[----:B------:R-:W-:Y:S01]  /*0270*/  IMAD.WIDE R2, R19, 0x4, R2 ;  /* 0x0000000413027825 */ /* 0x000fe200078e0202 */
[----:B------:R-:W2:Y:S01]  /*0280*/  @!P0 LDG.E.EL R13, desc[UR4][R22.64] ;  /* 0x00000004160d8981 */ /* 0x000ea2000c2e1900 */
[----:B-1----:R-:W-:Y:S02]  /*0290*/  CS2R R6, SRZ ;  /* 0x0000000000067805 */ /* 0x002fe4000001ff00 */
[----:B------:R-:W-:Y:S01]  /*02a0*/  CS2R R18, SRZ ;  /* 0x0000000000127805 */ /* 0x000fe2000001ff00 */
[----:B------:R-:W4:Y:S04]  /*02b0*/  @!P0 LDG.E.EL R16, desc[UR4][R22.64] ;  /* 0x0000000416108981 */ /* 0x000f28000c2e1900 */
[----:B------:R-:W5:Y:S04]  /*02c0*/  @!P0 LDG.E.EL R17, desc[UR4][R22.64] ;  /* 0x0000000416118981 */ /* 0x000f68000c2e1900 */
[----:B------:R3:W5:Y:S04]  /*02d0*/  @!P0 LDG.E.EL R12, desc[UR4][R22.64] ;  /* 0x00000004160c8981 */ /* 0x000768000c2e1900 */
[----:B------:R1:W5:Y:S04]  /*02e0*/  @P2 LDG.E.128 R4, desc[UR4][R14.64] ;  /* 0x000000040e042981 */ /* 0x000368000c1e1d00 */
[----:B------:R-:W5:Y:S04]  /*02f0*/  @P2 LDG.E.EL R21, desc[UR4][R2.64] ;  /* 0x0000000402152981 */ /* 0x000f68000c2e1900 */
[----:B------:R-:W5:Y:S04]  /*0300*/  @P2 LDG.E.EL R18, desc[UR4][R2.64] ;  /* 0x0000000402122981 */ /* 0x000f68000c2e1900 */
[----:B------:R-:W5:Y:S04]  /*0310*/  @P2 LDG.E.EL R19, desc[UR4][R2.64] ;  /* 0x0000000402132981 */ /* 0x000f68000c2e1900 */
[----:B------:R1:W5:Y:S01]  /*0320*/  @P2 LDG.E.EL R20, desc[UR4][R2.64] ;  /* 0x0000000402142981 */ /* 0x000362000c2e1900 */
[----:B---3--:R-:W-:-:S02]  /*0330*/  SEL R22, R8, RZ, !P0 ;  /* 0x000000ff08167207 */ /* 0x008fc40004000000 */
[----:B------:R-:W-:Y:S02]  /*0340*/  SEL R23, R9, RZ, !P0 ;  /* 0x000000ff09177207 */ /* 0x000fe40004000000 */
[----:B------:R-:W3:Y:S01]  /*0350*/  LDC.64 R8, c[0x0][0x220] ;  /* 0x00008800ff087b82 */ /* 0x000ee20000000a00 */
[----:B-1----:R-:W-:Y:S02]  /*0360*/  SEL R14, R10, RZ, !P0 ;  /* 0x000000ff0a0e7207 */ /* 0x002fe40004000000 */
[----:B--2---:R-:W-:Y:S02]  /*0370*/  SEL R24, R13, RZ, !P0 ;  /* 0x000000ff0d187207 */ /* 0x004fe40004000000 */
[----:B----4-:R-:W-:Y:S02]  /*0380*/  SEL R13, R16, RZ, !P0 ;  /* 0x000000ff100d7207 */ /* 0x010fe40004000000 */
[----:B------:R-:W-:Y:S02]  /*0390*/  SEL R11, R11, RZ, !P0 ;  /* 0x000000ff0b0b7207 */ /* 0x000fe40004000000 */
[----:B-----5:R-:W-:Y:S01]  /*03a0*/  SEL R17, R17, RZ, !P0 ;  /* 0x000000ff11117207 */ /* 0x020fe20004000000 */
[C---:B0-----:R-:W-:Y:S01]  /*03b0*/  FADD R3, R14.reuse, R13 ;  /* 0x0000000d0e037221 */ /* 0x041fe20000000000 */
[----:B------:R-:W-:-:S02]  /*03c0*/  FSETP.GEU.AND P3, PT, R14, -R13, PT ;  /* 0x8000000d0e00720b */ /* 0x000fc40003f6e000 */
[----:B------:R-:W-:Y:S02]  /*03d0*/  SEL R12, R12, RZ, !P0 ;  /* 0x000000ff0c0c7207 */ /* 0x000fe40004000000 */
[----:B------:R-:W-:Y:S02]  /*03e0*/  SEL R4, R4, RZ, P2 ;  /* 0x000000ff04047207 */ /* 0x000fe40001000000 */
[----:B------:R-:W-:Y:S02]  /*03f0*/  SEL R5, R5, RZ, P2 ;  /* 0x000000ff05057207 */ /* 0x000fe40001000000 */
[----:B------:R-:W-:Y:S02]  /*0400*/  SEL R6, R6, RZ, P2 ;  /* 0x000000ff06067207 */ /* 0x000fe40001000000 */
[----:B------:R-:W-:Y:S02]  /*0410*/  SEL R14, R7, RZ, P2 ;  /* 0x000000ff070e7207 */ /* 0x000fe40001000000 */
[----:B------:R-:W-:-:S02]  /*0420*/  SEL R21, R21, RZ, P2 ;  /* 0x000000ff15157207 */ /* 0x000fc40001000000 */
[----:B------:R-:W-:Y:S02]  /*0430*/  SEL R15, R18, RZ, P2 ;  /* 0x000000ff120f7207 */ /* 0x000fe40001000000 */
[----:B------:R-:W-:Y:S02]  /*0440*/  SEL R16, R19, RZ, P2 ;  /* 0x000000ff13107207 */ /* 0x000fe40001000000 */
[----:B------:R-:W-:Y:S01]  /*0450*/  SEL R13, R20, RZ, P2 ;  /* 0x000000ff140d7207 */ /* 0x000fe20001000000 */
[C---:B------:R-:W-:Y:S01]  /*0460*/  FADD R10, R22.reuse, R17 ;  /* 0x00000011160a7221 */ /* 0x040fe20000000000 */
[----:B------:R-:W-:Y:S01]  /*0470*/  FADD R2, R23, R24 ;  /* 0x0000001817027221 */ /* 0x000fe20000000000 */
[C---:B------:R-:W-:Y:S01]  /*0480*/  FSETP.GEU.AND P1, PT, R11.reuse, -R12, PT ;  /* 0x8000000c0b00720b */ /* 0x040fe20003f2e000 */
[----:B------:R-:W-:Y:S01]  /*0490*/  FADD R7, R11, R12 ;  /* 0x0000000c0b077221 */ /* 0x000fe20000000000 */
[----:B------:R-:W-:Y:S01]  /*04a0*/  FSETP.GEU.AND P5, PT, R22, -R17, PT ;  /* 0x800000111600720b */ /* 0x000fe20003fae000 */
[----:B------:R-:W-:Y:S01]  /*04b0*/  FADD R21, R14, R21 ;  /* 0x000000150e157221 */ /* 0x000fe20000000000 */
[----:B------:R-:W-:Y:S01]  /*04c0*/  FSETP.GEU.AND P4, PT, R23, -R24, PT ;  /* 0x800000181700720b */ /* 0x000fe20003f8e000 */
[----:B------:R-:W-:Y:S01]  /*04d0*/  FADD R11, R6, R15 ;  /* 0x0000000f060b7221 */ /* 0x000fe20000000000 */
[----:B------:R-:W-:Y:S01]  /*04e0*/  FADD R12, R5, R16 ;  /* 0x00000010050c7221 */ /* 0x000fe20000000000 */
[----:B------:R-:W-:Y:S01]  /*04f0*/  FADD R13, R4, R13 ;  /* 0x0000000d040d7221 */ /* 0x000fe20000000000 */
[----:B------:R-:W-:-:S02]  /*0500*/  FSEL R4, R10, RZ, P5 ;  /* 0x000000ff0a047208 */ /* 0x000fc40002800000 */
[----:B------:R-:W-:Y:S02]  /*0510*/  FSEL R5, R2, RZ, P4 ;  /* 0x000000ff02057208 */ /* 0x000fe40002000000 */
[----:B------:R-:W-:Y:S02]  /*0520*/  FSEL R6, R3, RZ, P3 ;  /* 0x000000ff03067208 */ /* 0x000fe40001800000 */
[----:B------:R-:W-:Y:S01]  /*0530*/  FSETP.GEU.AND P5, PT, -R13, RZ, PT ;  /* 0x000000ff0d00720b */ /* 0x000fe20003fae100 */
[----:B------:R-:W-:Y:S01]  /*0540*/  FADD R13, RZ, -R13 ;  /* 0x8000000dff0d7221 */ /* 0x000fe20000000000 */
[----:B------:R-:W-:Y:S01]  /*0550*/  FSETP.GEU.AND P4, PT, -R12, RZ, PT ;  /* 0x000000ff0c00720b */ /* 0x000fe20003f8e100 */
[----:B------:R-:W-:Y:S01]  /*0560*/  FADD R12, RZ, -R12 ;  /* 0x8000000cff0c7221 */ /* 0x000fe20000000000 */
[----:B------:R-:W-:Y:S01]  /*0570*/  FSETP.GEU.AND P3, PT, -R11, RZ, PT ;  /* 0x000000ff0b00720b */ /* 0x000fe20003f6e100 */
[----:B------:R-:W-:Y:S01]  /*0580*/  FADD R11, RZ, -R11 ;  /* 0x8000000bff0b7221 */ /* 0x000fe20000000000 */
[----:B------:R-:W-:Y:S01]  /*0590*/  FSETP.GEU.AND P2, PT, -R21, RZ, PT ;  /* 0x000000ff1500720b */ /* 0x000fe20003f4e100 */
[----:B------:R-:W-:Y:S01]  /*05a0*/  FADD R21, RZ, -R21 ;  /* 0x80000015ff157221 */ /* 0x000fe20000000000 */
[----:B------:R-:W-:Y:S01]  /*05b0*/  FSEL R7, R7, RZ, P1 ;  /* 0x000000ff07077208 */ /* 0x000fe20000800000 */
[----:B---3--:R-:W-:Y:S01]  /*05c0*/  IMAD.WIDE R8, R0, 0x4, R8 ;  /* 0x0000000400087825 */ /* 0x008fe200078e0208 */
[----:B------:R-:W-:-:S02]  /*05d0*/  @P0 FSEL R4, R13, RZ, P5 ;  /* 0x000000ff0d040208 */ /* 0x000fc40002800000 */
[----:B------:R-:W-:Y:S02]  /*05e0*/  @P0 FSEL R5, R12, RZ, P4 ;  /* 0x000000ff0c050208 */ /* 0x000fe40002000000 */
[----:B------:R-:W-:Y:S02]  /*05f0*/  @P0 FSEL R6, R11, RZ, P3 ;  /* 0x000000ff0b060208 */ /* 0x000fe40001800000 */
[----:B------:R-:W-:-:S05]  /*0600*/  @P0 FSEL R7, R21, RZ, P2 ;  /* 0x000000ff15070208 */ /* 0x000fca0001000000 */
[----:B------:R-:W-:Y:S01]  /*0610*/  STG.E.128 desc[UR4][R8.64], R4 ;  /* 0x0000000408007986 */ /* 0x000fe2000c101d04 */
[----:B------:R-:W-:Y:S05]  /*0620*/  EXIT ;  /* 0x000000000000794d */ /* 0x000fea0003800000 */
.L_x_0:
[----:B------:R-:W-:-:S00]  /*0630*/  BRA `(.L_x_0) ;  /* 0xfffffffc00fc7947 */ /* 0x000fc0000383ffff */
[----:B------:R-:W-:-:S00]  /*0640*/  NOP ;  /* 0x0000000000007918 */ /* 0x000fc00000000000 */
        /* <DEDUP_REMOVED lines=11> */
.L_x_1:


//--------------------- .nv.constant0.triton_poi_fused_cat_0 --------------------------
	.section	.nv.constant0.triton_poi_fused_cat_0,"a",@progbits
	.sectionflags	@""
	.align	4
.nv.constant0.triton_poi_fused_cat_0:
	.zero		556
